	.headerflags	@"EF_CUDA_TEXMODE_UNIFIED EF_CUDA_64BIT_ADDRESS EF_CUDA_ACCELERATORS EF_CUDA_SM90 EF_CUDA_VIRTUAL_SM(EF_CUDA_SM90)"
	.elftype	@"ET_EXEC"


//--------------------- .nv.info                  --------------------------
	.section	.nv.info,"",@"SHT_CUDA_INFO"
	.align	4


	//----- nvinfo : EIATTR_REGCOUNT
	.align		4
        /*0000*/ 	.byte	0x04, 0x2f
        /*0002*/ 	.short	(.L_3 - .L_2)
	.align		4
.L_2:
        /*0004*/ 	.word	index@(triton_poi_fused__native_batch_norm_legit_no_training_cat_convolution_relu_31)
        /*0008*/ 	.word	0x00000016


	//----- nvinfo : EIATTR_MIN_STACK_SIZE
	.align		4
.L_3:
        /*000c*/ 	.byte	0x04, 0x12
        /*000e*/ 	.short	(.L_5 - .L_4)
	.align		4
.L_4:
        /*0010*/ 	.word	index@(triton_poi_fused__native_batch_norm_legit_no_training_cat_convolution_relu_31)
        /*0014*/ 	.word	0x00000000


	//----- nvinfo : EIATTR_FRAME_SIZE
	.align		4
.L_5:
        /*0018*/ 	.byte	0x04, 0x11
        /*001a*/ 	.short	(.L_7 - .L_6)
	.align		4
.L_6:
        /*001c*/ 	.word	index@(triton_poi_fused__native_batch_norm_legit_no_training_cat_convolution_relu_31)
        /*0020*/ 	.word	0x00000000


	//----- nvinfo : EIATTR_MIN_STACK_SIZE
	.align		4
.L_7:
        /*0024*/ 	.byte	0x04, 0x12
        /*0026*/ 	.short	(.L_9 - .L_8)
	.align		4
.L_8:
        /*0028*/ 	.word	index@(triton_poi_fused__native_batch_norm_legit_no_training_cat_convolution_relu_31)
        /*002c*/ 	.word	0x00000000
.L_9:


//--------------------- .nv.info.triton_poi_fused__native_batch_norm_legit_no_training_cat_convolution_relu_31 --------------------------
	.section	.nv.info.triton_poi_fused__native_batch_norm_legit_no_training_cat_convolution_relu_31,"",@"SHT_CUDA_INFO"
	.sectionflags	@""
	.align	4


	//----- nvinfo : EIATTR_CUDA_API_VERSION
	.align		4
        /*0000*/ 	.byte	0x04, 0x37
        /*0002*/ 	.short	(.L_11 - .L_10)
.L_10:
        /*0004*/ 	.word	0x0000007c


	//----- nvinfo : EIATTR_KPARAM_INFO
	.align		4
.L_11:
        /*0008*/ 	.byte	0x04, 0x17
        /*000a*/ 	.short	(.L_13 - .L_12)
.L_12:
        /*000c*/ 	.word	0x00000000
        /*0010*/ 	.short	0x0008
        /*0012*/ 	.short	0x0040
        /*0014*/ 	.byte	0x00, 0xf0, 0x11, 0x00


	//----- nvinfo : EIATTR_KPARAM_INFO
	.align		4
.L_13:
        /*0018*/ 	.byte	0x04, 0x17
        /*001a*/ 	.short	(.L_15 - .L_14)
.L_14:
        /*001c*/ 	.word	0x00000000
        /*0020*/ 	.short	0x0007
        /*0022*/ 	.short	0x0038
        /*0024*/ 	.byte	0x00, 0xf4, 0x21, 0x00


	//----- nvinfo : EIATTR_KPARAM_INFO
	.align		4
.L_15:
        /*0028*/ 	.byte	0x04, 0x17
        /*002a*/ 	.short	(.L_17 - .L_16)
.L_16:
        /*002c*/ 	.word	0x00000000
        /*0030*/ 	.short	0x0006
        /*0032*/ 	.short	0x0030
        /*0034*/ 	.byte	0x00, 0xf4, 0x21, 0x00


	//----- nvinfo : EIATTR_KPARAM_INFO
	.align		4
.L_17:
        /*0038*/ 	.byte	0x04, 0x17
        /*003a*/ 	.short	(.L_19 - .L_18)
.L_18:
        /*003c*/ 	.word	0x00000000
        /*0040*/ 	.short	0x0005
        /*0042*/ 	.short	0x0028
        /*0044*/ 	.byte	0x00, 0xf4, 0x21, 0x00


	//----- nvinfo : EIATTR_KPARAM_INFO
	.align		4
.L_19:
        /*0048*/ 	.byte	0x04, 0x17
        /*004a*/ 	.short	(.L_21 - .L_20)
.L_20:
        /*004c*/ 	.word	0x00000000
        /*0050*/ 	.short	0x0004
        /*0052*/ 	.short	0x0020
        /*0054*/ 	.byte	0x00, 0xf4, 0x21, 0x00


	//----- nvinfo : EIATTR_KPARAM_INFO
	.align		4
.L_21:
        /*0058*/ 	.byte	0x04, 0x17
        /*005a*/ 	.short	(.L_23 - .L_22)
.L_22:
        /*005c*/ 	.word	0x00000000
        /*0060*/ 	.short	0x0003
        /*0062*/ 	.short	0x0018
        /*0064*/ 	.byte	0x00, 0xf4, 0x21, 0x00


	//----- nvinfo : EIATTR_KPARAM_INFO
	.align		4
.L_23:
        /*0068*/ 	.byte	0x04, 0x17
        /*006a*/ 	.short	(.L_25 - .L_24)
.L_24:
        /*006c*/ 	.word	0x00000000
        /*0070*/ 	.short	0x0002
        /*0072*/ 	.short	0x0010
        /*0074*/ 	.byte	0x00, 0xf4, 0x21, 0x00


	//----- nvinfo : EIATTR_KPARAM_INFO
	.align		4
.L_25:
        /*0078*/ 	.byte	0x04, 0x17
        /*007a*/ 	.short	(.L_27 - .L_26)
.L_26:
        /*007c*/ 	.word	0x00000000
        /*0080*/ 	.short	0x0001
        /*0082*/ 	.short	0x0008
        /*0084*/ 	.byte	0x00, 0xf4, 0x21, 0x00


	//----- nvinfo : EIATTR_KPARAM_INFO
	.align		4
.L_27:
        /*0088*/ 	.byte	0x04, 0x17
        /*008a*/ 	.short	(.L_29 - .L_28)
.L_28:
        /*008c*/ 	.word	0x00000000
        /*0090*/ 	.short	0x0000
        /*0092*/ 	.short	0x0000
        /*0094*/ 	.byte	0x00, 0xf4, 0x21, 0x00


	//----- nvinfo : EIATTR_SPARSE_MMA_MASK
	.align		4
.L_29:
        /*0098*/ 	.byte	0x03, 0x50
        /*009a*/ 	.short	0x0000


	//----- nvinfo : EIATTR_MAXREG_COUNT
	.align		4
        /*009c*/ 	.byte	0x03, 0x1b
        /*009e*/ 	.short	0x00ff


	//----- nvinfo : EIATTR_EXIT_INSTR_OFFSETS
	.align		4
        /*00a0*/ 	.byte	0x04, 0x1c
        /*00a2*/ 	.short	(.L_31 - .L_30)


	//   ....[0]....
.L_30:
        /*00a4*/ 	.word	0x00000450


	//----- nvinfo : EIATTR_REQNTID
	.align		4
.L_31:
        /*00a8*/ 	.byte	0x04, 0x10
        /*00aa*/ 	.short	(.L_33 - .L_32)
.L_32:
        /*00ac*/ 	.word	0x00000100
        /*00b0*/ 	.word	0x00000001
        /*00b4*/ 	.word	0x00000001


	//----- nvinfo : EIATTR_CBANK_PARAM_SIZE
	.align		4
.L_33:
        /*00b8*/ 	.byte	0x03, 0x19
        /*00ba*/ 	.short	0x0044


	//----- nvinfo : EIATTR_PARAM_CBANK
	.align		4
        /*00bc*/ 	.byte	0x04, 0x0a
        /*00be*/ 	.short	(.L_35 - .L_34)
	.align		4
.L_34:
        /*00c0*/ 	.word	index@(.nv.constant0.triton_poi_fused__native_batch_norm_legit_no_training_cat_convolution_relu_31)
        /*00c4*/ 	.short	0x0210
        /*00c6*/ 	.short	0x0044


	//----- nvinfo : EIATTR_SW_WAR
	.align		4
.L_35:
        /*00c8*/ 	.byte	0x04, 0x36
        /*00ca*/ 	.short	(.L_37 - .L_36)
.L_36:
        /*00cc*/ 	.word	0x00000008
.L_37:


//--------------------- .nv.callgraph             --------------------------
	.section	.nv.callgraph,"",@"SHT_CUDA_CALLGRAPH"
	.align	4
	.sectionentsize	8
	.align		4
        /*0000*/ 	.word	0x00000000
	.align		4
        /*0004*/ 	.word	0xffffffff
	.align		4
        /*0008*/ 	.word	0x00000000
	.align		4
        /*000c*/ 	.word	0xfffffffe
	.align		4
        /*0010*/ 	.word	0x00000000
	.align		4
        /*0014*/ 	.word	0xfffffffd
	.align		4
        /*0018*/ 	.word	0x00000000
	.align		4
        /*001c*/ 	.word	0xfffffffc


//--------------------- .nv.constant4             --------------------------
	.section	.nv.constant4,"a",@progbits
	.align	8
	.align		8
.nv.constant4:
        /*0000*/ 	.dword	_$_str
	.align		8
        /*0008*/ 	.dword	_$_str_$_2


//--------------------- .text.triton_poi_fused__native_batch_norm_legit_no_training_cat_convolution_relu_31 --------------------------
	.section	.text.triton_poi_fused__native_batch_norm_legit_no_training_cat_convolution_relu_31,"ax",@progbits
	.align	128
        .global         triton_poi_fused__native_batch_norm_legit_no_training_cat_convolution_relu_31
        .type           triton_poi_fused__native_batch_norm_legit_no_training_cat_convolution_relu_31,@function
        .size           triton_poi_fused__native_batch_norm_legit_no_training_cat_convolution_relu_31,(.L_x_1 - triton_poi_fused__native_batch_norm_legit_no_training_cat_convolution_relu_31)
        .other          triton_poi_fused__native_batch_norm_legit_no_training_cat_convolution_relu_31,@"STO_CUDA_ENTRY STV_DEFAULT"
triton_poi_fused__native_batch_norm_legit_no_training_cat_convolution_relu_31:
.text.triton_poi_fused__native_batch_norm_legit_no_training_cat_convolution_relu_31:
[----:B------:R-:W-:Y:S01]  /*0000*/  LDC R1, c[0x0][0x28] ;  /* 0x00000a00ff017b82 */ /* 0x000fe20000000800 */
[----:B------:R-:W1:Y:S07]  /*0010*/  S2R R0, SR_TID.X ;  /* 0x0000000000007919 */ /* 0x000e6e0000002100 */
[----:B------:R-:W2:Y:S01]  /*0020*/  LDC.64 R12, c[0x0][0x228] ;  /* 0x00008a00ff0c7b82 */ /* 0x000ea20000000a00 */
[----:B------:R-:W-:Y:S01]  /*0030*/  ULDC.64 UR4, c[0x0][0x208] ;  /* 0x0000820000047ab9 */ /* 0x000fe20000000a00 */
[----:B------:R-:W3:Y:S06]  /*0040*/  S2R R5, SR_CTAID.X ;  /* 0x0000000000057919 */ /* 0x000eec0000002500 */
[----:B------:R-:W4:Y:S08]  /*0050*/  LDC.64 R10, c[0x0][0x218] ;  /* 0x00008600ff0a7b82 */ /* 0x000f300000000a00 */
[----:B------:R-:W5:Y:S08]  /*0060*/  LDC.64 R14, c[0x0][0x220] ;  /* 0x00008800ff0e7b82 */ /* 0x000f700000000a00 */
[----:B------:R-:W5:Y:S01]  /*0070*/  LDC.64 R16, c[0x0][0x230] ;  /* 0x00008c00ff107b82 */ /* 0x000f620000000a00 */
[----:B-1----:R-:W-:-:S07]  /*0080*/  SHF.L.U32 R0, R0, 0x1, RZ ;  /* 0x0000000100007819 */ /* 0x002fce00000006ff */
[----:B------:R-:W1:Y:S01]  /*0090*/  LDC.64 R6, c[0x0][0x238] ;  /* 0x00008e00ff067b82 */ /* 0x000e620000000a00 */
[----:B---3--:R-:W-:Y:S02]  /*00a0*/  SHF.R.S32.HI R3, RZ, 0x16, R5 ;  /* 0x00000016ff037819 */ /* 0x008fe40000011405 */
[----:B------:R-:W-:Y:S02]  /*00b0*/  LOP3.LUT R0, R0, 0x1fe, RZ, 0xc0, !PT ;  /* 0x000001fe00007812 */ /* 0x000fe400078ec0ff */
[----:B------:R-:W-:Y:S02]  /*00c0*/  SGXT R3, R3, 0x1 ;  /* 0x000000010303781a */ /* 0x000fe40000000200 */
[----:B------:R-:W-:-:S04]  /*00d0*/  LEA R0, R5, R0, 0x9 ;  /* 0x0000000005007211 */ /* 0x000fc800078e48ff */
[----:B------:R-:W-:-:S04]  /*00e0*/  LEA.HI R3, R3, R0, RZ, 0xa ;  /* 0x0000000003037211 */ /* 0x000fc800078f50ff */
[----:B------:R-:W-:-:S04]  /*00f0*/  SHF.R.S32.HI R3, RZ, 0xa, R3 ;  /* 0x0000000aff037819 */ /* 0x000fc80000011403 */
[----:B------:R-:W-:-:S04]  /*0100*/  LEA.HI R2, R3, R3, RZ, 0x6 ;  /* 0x0000000303027211 */ /* 0x000fc800078f30ff */
[----:B------:R-:W-:-:S04]  /*0110*/  LOP3.LUT R2, R2, 0xffffffc0, RZ, 0xc0, !PT ;  /* 0xffffffc002027812 */ /* 0x000fc800078ec0ff */
[----:B------:R-:W-:Y:S02]  /*0120*/  IADD3 R19, R3, -R2, RZ ;  /* 0x8000000203137210 */ /* 0x000fe40007ffe0ff */
[----:B------:R-:W3:Y:S03]  /*0130*/  LDC.64 R2, c[0x0][0x210] ;  /* 0x00008400ff027b82 */ /* 0x000ee60000000a00 */
[----:B--2---:R-:W-:-:S05]  /*0140*/  IMAD.WIDE R12, R19, 0x4, R12 ;  /* 0x00000004130c7825 */ /* 0x004fca00078e020c */
[----:B------:R-:W2:Y:S01]  /*0150*/  LDG.E.EL R18, desc[UR4][R12.64] ;  /* 0x000000040c127981 */ /* 0x000ea2000c2e1900 */
[----:B----4-:R-:W-:-:S04]  /*0160*/  IMAD.WIDE R10, R19, 0x4, R10 ;  /* 0x00000004130a7825 */ /* 0x010fc800078e020a */
[C---:B-----5:R-:W-:Y:S01]  /*0170*/  IMAD.WIDE R14, R19.reuse, 0x4, R14 ;  /* 0x00000004130e7825 */ /* 0x060fe200078e020e */
[----:B------:R4:W5:Y:S04]  /*0180*/  LDG.E.EL R8, desc[UR4][R10.64] ;  /* 0x000000040a087981 */ /* 0x000968000c2e1900 */
[----:B------:R1:W5:Y:S01]  /*0190*/  LDG.E.EL R9, desc[UR4][R14.64] ;  /* 0x000000040e097981 */ /* 0x000362000c2e1900 */
[----:B---3--:R-:W-:Y:S01]  /*01a0*/  IMAD.WIDE R2, R0, 0x4, R2 ;  /* 0x0000000400027825 */ /* 0x008fe200078e0202 */
[----:B----4-:R-:W3:Y:S04]  /*01b0*/  LDC.64 R10, c[0x0][0x240] ;  /* 0x00009000ff0a7b82 */ /* 0x010ee80000000a00 */
[----:B------:R-:W5:Y:S01]  /*01c0*/  LDG.E.64 R4, desc[UR4][R2.64] ;  /* 0x0000000402047981 */ /* 0x000f62000c1e1b00 */
[----:B0-----:R-:W-:-:S04]  /*01d0*/  IMAD.WIDE R16, R19, 0x4, R16 ;  /* 0x0000000413107825 */ /* 0x001fc800078e0210 */
[----:B-1----:R-:W-:Y:S01]  /*01e0*/  IMAD.WIDE R6, R19, 0x4, R6 ;  /* 0x0000000413067825 */ /* 0x002fe200078e0206 */
[----:B------:R-:W4:Y:S04]  /*01f0*/  LDG.E.EL R12, desc[UR4][R16.64] ;  /* 0x00000004100c7981 */ /* 0x000f28000c2e1900 */
[----:B------:R0:W4:Y:S01]  /*0200*/  LDG.E.EL R13, desc[UR4][R6.64] ;  /* 0x00000004060d7981 */ /* 0x000122000c2e1900 */
[----:B------:R-:W-:Y:S01]  /*0210*/  IMAD.MOV.U32 R14, RZ, RZ, 0x3e800000 ;  /* 0x3e800000ff0e7424 */ /* 0x000fe200078e00ff */
[----:B------:R-:W-:-:S04]  /*0220*/  SHF.R.S32.HI R15, RZ, 0x1f, R0 ;  /* 0x0000001fff0f7819 */ /* 0x000fc80000011400 */
[----:B------:R-:W-:Y:S01]  /*0230*/  LEA.HI R15, R15, R0, RZ, 0x10 ;  /* 0x000000000f0f7211 */ /* 0x000fe200078f80ff */
[----:B0-----:R-:W0:Y:S03]  /*0240*/  LDC.64 R6, c[0x0][0x248] ;  /* 0x00009200ff067b82 */ /* 0x001e260000000a00 */
[C---:B------:R-:W-:Y:S02]  /*0250*/  SHF.L.U32 R16, R15.reuse, 0x2, RZ ;  /* 0x000000020f107819 */ /* 0x040fe400000006ff */
[----:B------:R-:W-:Y:S02]  /*0260*/  LOP3.LUT R15, R15, 0xffff0000, RZ, 0xc0, !PT ;  /* 0xffff00000f0f7812 */ /* 0x000fe400078ec0ff */
[----:B------:R-:W-:-:S04]  /*0270*/  LOP3.LUT R16, R16, 0xfffc0000, RZ, 0xc0, !PT ;  /* 0xfffc000010107812 */ /* 0x000fc800078ec0ff */
[----:B------:R-:W-:-:S05]  /*0280*/  IADD3 R16, R16, R0, -R15 ;  /* 0x0000000010107210 */ /* 0x000fca0007ffe80f */
[----:B------:R-:W-:Y:S02]  /*0290*/  IMAD.IADD R15, R15, 0x1, R16 ;  /* 0x000000010f0f7824 */ /* 0x000fe400078e0210 */
[----:B---3--:R-:W-:-:S04]  /*02a0*/  IMAD.WIDE R10, R16, 0x4, R10 ;  /* 0x00000004100a7825 */ /* 0x008fc800078e020a */
[----:B0-----:R-:W-:-:S04]  /*02b0*/  IMAD.WIDE R6, R15, 0x4, R6 ;  /* 0x000000040f067825 */ /* 0x001fc800078e0206 */
[----:B--2---:R-:W-:-:S04]  /*02c0*/  FADD R18, R18, 9.9999997473787516356e-06 ;  /* 0x3727c5ac12127421 */ /* 0x004fc80000000000 */
[----:B------:R-:W0:Y:S02]  /*02d0*/  MUFU.SQRT R19, R18 ;  /* 0x0000001200137308 */ /* 0x000e240000002000 */
[C---:B0-----:R-:W-:Y:S02]  /*02e0*/  FSETP.GT.AND P0, PT, R19.reuse, 8.50705917302346158658e+37, PT ;  /* 0x7e8000001300780b */ /* 0x041fe40003f04000 */
[----:B------:R-:W-:-:S11]  /*02f0*/  FSETP.GEU.AND P1, PT, R19, 1.175494350822287508e-38, PT ;  /* 0x008000001300780b */ /* 0x000fd60003f2e000 */
[----:B------:R-:W-:-:S04]  /*0300*/  @P0 FMUL R19, R19, 0.25 ;  /* 0x3e80000013130820 */ /* 0x000fc80000400000 */
[----:B------:R-:W-:-:S06]  /*0310*/  @!P1 FMUL R19, R19, 16777216 ;  /* 0x4b80000013139820 */ /* 0x000fcc0000400000 */
[----:B------:R-:W0:Y:S01]  /*0320*/  MUFU.RCP R19, R19 ;  /* 0x0000001300137308 */ /* 0x000e220000001000 */
[----:B------:R-:W-:Y:S01]  /*0330*/  FSEL R14, R14, 1, P0 ;  /* 0x3f8000000e0e7808 */ /* 0x000fe20000000000 */
[--C-:B-----5:R-:W-:Y:S01]  /*0340*/  FADD R4, R4, R8.reuse ;  /* 0x0000000804047221 */ /* 0x120fe20000000000 */
[----:B------:R-:W-:-:S03]  /*0350*/  FADD R5, R5, R8 ;  /* 0x0000000805057221 */ /* 0x000fc60000000000 */
[----:B------:R-:W-:Y:S01]  /*0360*/  @!P1 FMUL R14, R14, 16777216 ;  /* 0x4b8000000e0e9820 */ /* 0x000fe20000400000 */
[C---:B------:R-:W-:Y:S01]  /*0370*/  FADD R8, -R9.reuse, R4 ;  /* 0x0000000409087221 */ /* 0x040fe20000000100 */
[----:B------:R-:W-:Y:S02]  /*0380*/  FADD R9, -R9, R5 ;  /* 0x0000000509097221 */ /* 0x000fe40000000100 */
[----:B0-----:R-:W-:-:S04]  /*0390*/  FMUL R14, R19, R14 ;  /* 0x0000000e130e7220 */ /* 0x001fc80000400000 */
[-C--:B------:R-:W-:Y:S01]  /*03a0*/  FMUL R8, R8, R14.reuse ;  /* 0x0000000e08087220 */ /* 0x080fe20000400000 */
[----:B------:R-:W-:-:S03]  /*03b0*/  FMUL R14, R9, R14 ;  /* 0x0000000e090e7220 */ /* 0x000fc60000400000 */
[C-C-:B----4-:R-:W-:Y:S01]  /*03c0*/  FFMA R8, R12.reuse, R8, R13.reuse ;  /* 0x000000080c087223 */ /* 0x150fe2000000000d */
[----:B------:R-:W-:-:S04]  /*03d0*/  FFMA R14, R12, R14, R13 ;  /* 0x0000000e0c0e7223 */ /* 0x000fc8000000000d */
[----:B------:R-:W-:Y:S02]  /*03e0*/  FSETP.GEU.AND P0, PT, R8, RZ, PT ;  /* 0x000000ff0800720b */ /* 0x000fe40003f0e000 */
[----:B------:R-:W-:Y:S02]  /*03f0*/  FSETP.GEU.AND P1, PT, R14, RZ, PT ;  /* 0x000000ff0e00720b */ /* 0x000fe40003f2e000 */
[----:B------:R-:W-:Y:S02]  /*0400*/  FSEL R8, R8, RZ, P0 ;  /* 0x000000ff08087208 */ /* 0x000fe40000000000 */
[----:B------:R-:W-:Y:S01]  /*0410*/  FSEL R9, R14, RZ, P1 ;  /* 0x000000ff0e097208 */ /* 0x000fe20000800000 */
[----:B------:R-:W-:Y:S04]  /*0420*/  STG.E.64 desc[UR4][R2.64], R4 ;  /* 0x0000000402007986 */ /* 0x000fe8000c101b04 */
[----:B------:R-:W-:Y:S04]  /*0430*/  STG.E.64 desc[UR4][R10.64], R8 ;  /* 0x000000080a007986 */ /* 0x000fe8000c101b04 */
[----:B------:R-:W-:Y:S01]  /*0440*/  STG.E.64 desc[UR4][R6.64], R8 ;  /* 0x0000000806007986 */ /* 0x000fe2000c101b04 */
[----:B------:R-:W-:Y:S05]  /*0450*/  EXIT ;  /* 0x000000000000794d */ /* 0x000fea0003800000 */
.L_x_0:
[----:B------:R-:W-:-:S00]  /*0460*/  BRA `(.L_x_0) ;  /* 0xfffffffc00fc7947 */ /* 0x000fc0000383ffff */
[----:B------:R-:W-:-:S00]  /*0470*/  NOP ;  /* 0x0000000000007918 */ /* 0x000fc00000000000 */
        /* <DEDUP_REMOVED lines=8> */
.L_x_1:


//--------------------- .nv.global.init           --------------------------
	.section	.nv.global.init,"aw",@progbits
.nv.global.init:
	.type		_$_str,@object
	.size		_$_str,(_$_str_$_2 - _$_str)
_$_str:
        /*0000*/ 	.byte	0x5f, 0x5f, 0x43, 0x55, 0x44, 0x41, 0x5f, 0x46, 0x54, 0x5a, 0x00
	.type		_$_str_$_2,@object
	.size		_$_str_$_2,(.L_1 - _$_str_$_2)
_$_str_$_2:
        /*000b*/ 	.byte	0x5f, 0x5f, 0x43, 0x55, 0x44, 0x41, 0x5f, 0x50, 0x52, 0x45, 0x43, 0x5f, 0x53, 0x51, 0x52, 0x54
        /*001b*/ 	.byte	0x00
.L_1:


//--------------------- .nv.constant0.triton_poi_fused__native_batch_norm_legit_no_training_cat_convolution_relu_31 --------------------------
	.section	.nv.constant0.triton_poi_fused__native_batch_norm_legit_no_training_cat_convolution_relu_31,"a",@progbits
	.sectionflags	@""
	.align	4
.nv.constant0.triton_poi_fused__native_batch_norm_legit_no_training_cat_convolution_relu_31:
	.zero		596
